//
// Generated by NVIDIA NVVM Compiler
//
// Compiler Build ID: CL-36424714
// Cuda compilation tools, release 13.0, V13.0.88
// Based on NVVM 20.0.0
//

.version 9.0
.target sm_100
.address_size 64

	// .globl	_Z22sum_csv_data_with_cudaPdS_S_S_i

.visible .entry _Z22sum_csv_data_with_cudaPdS_S_S_i(
	.param .u64 .ptr .align 1 _Z22sum_csv_data_with_cudaPdS_S_S_i_param_0,
	.param .u64 .ptr .align 1 _Z22sum_csv_data_with_cudaPdS_S_S_i_param_1,
	.param .u64 .ptr .align 1 _Z22sum_csv_data_with_cudaPdS_S_S_i_param_2,
	.param .u64 .ptr .align 1 _Z22sum_csv_data_with_cudaPdS_S_S_i_param_3,
	.param .u32 _Z22sum_csv_data_with_cudaPdS_S_S_i_param_4
)
{
	.reg .pred 	%p<2>;
	.reg .b32 	%r<5>;
	.reg .b64 	%rd<14>;
	.reg .b64 	%fd<6>;

	ld.param.u64 	%rd1, [_Z22sum_csv_data_with_cudaPdS_S_S_i_param_0];
	ld.param.u64 	%rd2, [_Z22sum_csv_data_with_cudaPdS_S_S_i_param_1];
	ld.param.u64 	%rd3, [_Z22sum_csv_data_with_cudaPdS_S_S_i_param_2];
	ld.param.u64 	%rd4, [_Z22sum_csv_data_with_cudaPdS_S_S_i_param_3];
	ld.param.u32 	%r2, [_Z22sum_csv_data_with_cudaPdS_S_S_i_param_4];
	mov.u32 	%r3, %tid.x;
	mov.u32 	%r4, %ctaid.x;
	mad.lo.s32 	%r1, %r2, %r3, %r4;
	setp.gt.s32 	%p1, %r1, 999999;
	@%p1 bra 	$L__BB0_2;
	cvta.to.global.u64 	%rd5, %rd2;
	cvta.to.global.u64 	%rd6, %rd3;
	cvta.to.global.u64 	%rd7, %rd4;
	cvta.to.global.u64 	%rd8, %rd1;
	mul.wide.s32 	%rd9, %r1, 8;
	add.s64 	%rd10, %rd5, %rd9;
	ld.global.f64 	%fd1, [%rd10];
	add.s64 	%rd11, %rd6, %rd9;
	ld.global.f64 	%fd2, [%rd11];
	add.s64 	%rd12, %rd7, %rd9;
	ld.global.f64 	%fd3, [%rd12];
	add.f64 	%fd4, %fd1, %fd2;
	add.f64 	%fd5, %fd4, %fd3;
	add.s64 	%rd13, %rd8, %rd9;
	st.global.f64 	[%rd13], %fd5;
$L__BB0_2:
	ret;

}


// ===== COMPILED SASS (sm_100) =====

	.target	sm_100

	.elftype	@"ET_EXEC"


//--------------------- .note.nv.tkinfo           --------------------------
	.section	.note.nv.tkinfo,"",@"SHT_NOTE"
	.sectionflags	@"SHF_NOTE_NV_TKINFO"
	.tkinfo
        /*0018*/ 	.word	0x00000002
        /*0030*/ 	.string	""
        /*0030*/ 	.string	"ptxas"
        /*0030*/ 	.string	"Cuda compilation tools, release 13.0, V13.0.88"
        /*0030*/ 	.string	"Build cuda_13.0.r13.0/compiler.36424714_0"
        /*0030*/ 	.string	"-arch sm_100 -m 64 "



//--------------------- .note.nv.cuinfo           --------------------------
	.section	.note.nv.cuinfo,"",@"SHT_NOTE"
	.sectionflags	@"SHF_NOTE_NV_CUINFO"
        /*0018*/ 	.short	0x0002
        /*001a*/ 	.short	0x0064
        /*001c*/ 	.short	0x0082
	.zero		2


//--------------------- .nv.info                  --------------------------
	.section	.nv.info,"",@"SHT_CUDA_INFO"
	.align	4


	//----- nvinfo : EIATTR_REGCOUNT
	.align		4
        /*0000*/ 	.byte	0x04, 0x2f
        /*0002*/ 	.short	(.L_1 - .L_0)
	.align		4
.L_0:
        /*0004*/ 	.word	index@(_Z22sum_csv_data_with_cudaPdS_S_S_i)
        /*0008*/ 	.word	0x00000010


	//----- nvinfo : EIATTR_FRAME_SIZE
	.align		4
.L_1:
        /*000c*/ 	.byte	0x04, 0x11
        /*000e*/ 	.short	(.L_3 - .L_2)
	.align		4
.L_2:
        /*0010*/ 	.word	index@(_Z22sum_csv_data_with_cudaPdS_S_S_i)
        /*0014*/ 	.word	0x00000000


	//----- nvinfo : EIATTR_MIN_STACK_SIZE
	.align		4
.L_3:
        /*0018*/ 	.byte	0x04, 0x12
        /*001a*/ 	.short	(.L_5 - .L_4)
	.align		4
.L_4:
        /*001c*/ 	.word	index@(_Z22sum_csv_data_with_cudaPdS_S_S_i)
        /*0020*/ 	.word	0x00000000
.L_5:


//--------------------- .nv.compat                --------------------------
	.section	.nv.compat,"",@"SHT_CUDA_COMPAT_INFO"
	.align	4
        /*0000*/ 	.byte	0x02, 0x09, 0x00, 0x00, 0x02, 0x02, 0x01, 0x00, 0x02, 0x05, 0x05, 0x00, 0x03, 0x07, 0x01, 0x01
        /*0010*/ 	.byte	0x02, 0x03, 0x00, 0x00, 0x02, 0x06, 0x01, 0x00, 0x04, 0x0b, 0x08, 0x00, 0x01, 0x00, 0x00, 0x00
        /*0020*/ 	.byte	0x00, 0x00, 0x00, 0x00


//--------------------- .nv.info._Z22sum_csv_data_with_cudaPdS_S_S_i --------------------------
	.section	.nv.info._Z22sum_csv_data_with_cudaPdS_S_S_i,"",@"SHT_CUDA_INFO"
	.sectionflags	@""
	.align	4


	//----- nvinfo : EIATTR_CUDA_API_VERSION
	.align		4
        /*0000*/ 	.byte	0x04, 0x37
        /*0002*/ 	.short	(.L_7 - .L_6)
.L_6:
        /*0004*/ 	.word	0x00000082


	//----- nvinfo : EIATTR_KPARAM_INFO
	.align		4
.L_7:
        /*0008*/ 	.byte	0x04, 0x17
        /*000a*/ 	.short	(.L_9 - .L_8)
.L_8:
        /*000c*/ 	.word	0x00000000
        /*0010*/ 	.short	0x0004
        /*0012*/ 	.short	0x0020
        /*0014*/ 	.byte	0x00, 0xf0, 0x11, 0x00


	//----- nvinfo : EIATTR_KPARAM_INFO
	.align		4
.L_9:
        /*0018*/ 	.byte	0x04, 0x17
        /*001a*/ 	.short	(.L_11 - .L_10)
.L_10:
        /*001c*/ 	.word	0x00000000
        /*0020*/ 	.short	0x0003
        /*0022*/ 	.short	0x0018
        /*0024*/ 	.byte	0x00, 0xf5, 0x21, 0x00


	//----- nvinfo : EIATTR_KPARAM_INFO
	.align		4
.L_11:
        /*0028*/ 	.byte	0x04, 0x17
        /*002a*/ 	.short	(.L_13 - .L_12)
.L_12:
        /*002c*/ 	.word	0x00000000
        /*0030*/ 	.short	0x0002
        /*0032*/ 	.short	0x0010
        /*0034*/ 	.byte	0x00, 0xf5, 0x21, 0x00


	//----- nvinfo : EIATTR_KPARAM_INFO
	.align		4
.L_13:
        /*0038*/ 	.byte	0x04, 0x17
        /*003a*/ 	.short	(.L_15 - .L_14)
.L_14:
        /*003c*/ 	.word	0x00000000
        /*0040*/ 	.short	0x0001
        /*0042*/ 	.short	0x0008
        /*0044*/ 	.byte	0x00, 0xf5, 0x21, 0x00


	//----- nvinfo : EIATTR_KPARAM_INFO
	.align		4
.L_15:
        /*0048*/ 	.byte	0x04, 0x17
        /*004a*/ 	.short	(.L_17 - .L_16)
.L_16:
        /*004c*/ 	.word	0x00000000
        /*0050*/ 	.short	0x0000
        /*0052*/ 	.short	0x0000
        /*0054*/ 	.byte	0x00, 0xf5, 0x21, 0x00


	//----- nvinfo : EIATTR_SPARSE_MMA_MASK
	.align		4
.L_17:
        /*0058*/ 	.byte	0x03, 0x50
        /*005a*/ 	.short	0x0000


	//----- nvinfo : EIATTR_MAXREG_COUNT
	.align		4
        /*005c*/ 	.byte	0x03, 0x1b
        /*005e*/ 	.short	0x00ff


	//----- nvinfo : EIATTR_MERCURY_ISA_VERSION
	.align		4
        /*0060*/ 	.byte	0x03, 0x5f
        /*0062*/ 	.short	0x0101


	//----- nvinfo : EIATTR_VRC_CTA_INIT_COUNT
	.align		4
        /*0064*/ 	.byte	0x02, 0x4a
	.zero		1
	.zero		1


	//----- nvinfo : EIATTR_EXIT_INSTR_OFFSETS
	.align		4
        /*0068*/ 	.byte	0x04, 0x1c
        /*006a*/ 	.short	(.L_19 - .L_18)


	//   ....[0]....
.L_18:
        /*006c*/ 	.word	0x00000060


	//   ....[1]....
        /*0070*/ 	.word	0x00000160


	//----- nvinfo : EIATTR_CBANK_PARAM_SIZE
	.align		4
.L_19:
        /*0074*/ 	.byte	0x03, 0x19
        /*0076*/ 	.short	0x0024


	//----- nvinfo : EIATTR_PARAM_CBANK
	.align		4
        /*0078*/ 	.byte	0x04, 0x0a
        /*007a*/ 	.short	(.L_21 - .L_20)
	.align		4
.L_20:
        /*007c*/ 	.word	index@(.nv.constant0._Z22sum_csv_data_with_cudaPdS_S_S_i)
        /*0080*/ 	.short	0x0380
        /*0082*/ 	.short	0x0024


	//----- nvinfo : EIATTR_SW_WAR
	.align		4
.L_21:
        /*0084*/ 	.byte	0x04, 0x36
        /*0086*/ 	.short	(.L_23 - .L_22)
.L_22:
        /*0088*/ 	.word	0x00000008
.L_23:


//--------------------- .nv.callgraph             --------------------------
	.section	.nv.callgraph,"",@"SHT_CUDA_CALLGRAPH"
	.align	4
	.sectionentsize	8
	.align		4
        /*0000*/ 	.word	0x00000000
	.align		4
        /*0004*/ 	.word	0xffffffff
	.align		4
        /*0008*/ 	.word	0x00000000
	.align		4
        /*000c*/ 	.word	0xfffffffe
	.align		4
        /*0010*/ 	.word	0x00000000
	.align		4
        /*0014*/ 	.word	0xfffffffd
	.align		4
        /*0018*/ 	.word	0x00000000
	.align		4
        /*001c*/ 	.word	0xfffffffc


//--------------------- .text._Z22sum_csv_data_with_cudaPdS_S_S_i --------------------------
	.section	.text._Z22sum_csv_data_with_cudaPdS_S_S_i,"ax",@progbits
	.align	128
        .global         _Z22sum_csv_data_with_cudaPdS_S_S_i
        .type           _Z22sum_csv_data_with_cudaPdS_S_S_i,@function
        .size           _Z22sum_csv_data_with_cudaPdS_S_S_i,(.L_x_1 - _Z22sum_csv_data_with_cudaPdS_S_S_i)
        .other          _Z22sum_csv_data_with_cudaPdS_S_S_i,@"STO_CUDA_ENTRY STV_DEFAULT"
_Z22sum_csv_data_with_cudaPdS_S_S_i:
.text._Z22sum_csv_data_with_cudaPdS_S_S_i:
[----:B------:R-:W-:Y:S01]  /*0000*/  LDC R1, c[0x0][0x37c] ;  /* 0x0000df00ff017b82 */ /* 0x000fe20000000800 */
[----:B------:R-:W0:Y:S07]  /*0010*/  S2R R13, SR_TID.X ;  /* 0x00000000000d7919 */ /* 0x000e2e0000002100 */
[----:B------:R-:W0:Y:S08]  /*0020*/  S2UR UR4, SR_CTAID.X ;  /* 0x00000000000479c3 */ /* 0x000e300000002500 */
[----:B------:R-:W0:Y:S02]  /*0030*/  LDC R0, c[0x0][0x3a0] ;  /* 0x0000e800ff007b82 */ /* 0x000e240000000800 */
[----:B0-----:R-:W-:-:S05]  /*0040*/  IMAD R13, R13, R0, UR4 ;  /* 0x000000040d0d7e24 */ /* 0x001fca000f8e0200 */
[----:B------:R-:W-:-:S13]  /*0050*/  ISETP.GT.AND P0, PT, R13, 0xf423f, PT ;  /* 0x000f423f0d00780c */ /* 0x000fda0003f04270 */
[----:B------:R-:W-:Y:S05]  /*0060*/  @P0 EXIT ;  /* 0x000000000000094d */ /* 0x000fea0003800000 */
[----:B------:R-:W0:Y:S01]  /*0070*/  LDC.64 R2, c[0x0][0x388] ;  /* 0x0000e200ff027b82 */ /* 0x000e220000000a00 */
[----:B------:R-:W1:Y:S07]  /*0080*/  LDCU.64 UR4, c[0x0][0x358] ;  /* 0x00006b00ff0477ac */ /* 0x000e6e0008000a00 */
[----:B------:R-:W2:Y:S08]  /*0090*/  LDC.64 R4, c[0x0][0x390] ;  /* 0x0000e400ff047b82 */ /* 0x000eb00000000a00 */
[----:B------:R-:W3:Y:S01]  /*00a0*/  LDC.64 R6, c[0x0][0x398] ;  /* 0x0000e600ff067b82 */ /* 0x000ee20000000a00 */
[----:B0-----:R-:W-:-:S07]  /*00b0*/  IMAD.WIDE R2, R13, 0x8, R2 ;  /* 0x000000080d027825 */ /* 0x001fce00078e0202 */
[----:B------:R-:W0:Y:S01]  /*00c0*/  LDC.64 R10, c[0x0][0x380] ;  /* 0x0000e000ff0a7b82 */ /* 0x000e220000000a00 */
[----:B-1----:R-:W4:Y:S01]  /*00d0*/  LDG.E.64 R2, desc[UR4][R2.64] ;  /* 0x0000000402027981 */ /* 0x002f22000c1e1b00 */
[----:B--2---:R-:W-:-:S06]  /*00e0*/  IMAD.WIDE R4, R13, 0x8, R4 ;  /* 0x000000080d047825 */ /* 0x004fcc00078e0204 */
[----:B------:R-:W4:Y:S01]  /*00f0*/  LDG.E.64 R4, desc[UR4][R4.64] ;  /* 0x0000000404047981 */ /* 0x000f22000c1e1b00 */
[----:B---3--:R-:W-:-:S06]  /*0100*/  IMAD.WIDE R6, R13, 0x8, R6 ;  /* 0x000000080d067825 */ /* 0x008fcc00078e0206 */
[----:B------:R-:W2:Y:S01]  /*0110*/  LDG.E.64 R6, desc[UR4][R6.64] ;  /* 0x0000000406067981 */ /* 0x000ea2000c1e1b00 */
[----:B0-----:R-:W-:Y:S01]  /*0120*/  IMAD.WIDE R10, R13, 0x8, R10 ;  /* 0x000000080d0a7825 */ /* 0x001fe200078e020a */
[----:B----4-:R-:W-:-:S08]  /*0130*/  DADD R8, R2, R4 ;  /* 0x0000000002087229 */ /* 0x010fd00000000004 */
[----:B--2---:R-:W-:-:S07]  /*0140*/  DADD R8, R6, R8 ;  /* 0x0000000006087229 */ /* 0x004fce0000000008 */
[----:B------:R-:W-:Y:S01]  /*0150*/  STG.E.64 desc[UR4][R10.64], R8 ;  /* 0x000000080a007986 */ /* 0x000fe2000c101b04 */
[----:B------:R-:W-:Y:S05]  /*0160*/  EXIT ;  /* 0x000000000000794d */ /* 0x000fea0003800000 */
.L_x_0:
[----:B------:R-:W-:-:S00]  /*0170*/  BRA `(.L_x_0) ;  /* 0xfffffffc00fc7947 */ /* 0x000fc0000383ffff */
[----:B------:R-:W-:-:S00]  /*0180*/  NOP ;  /* 0x0000000000007918 */ /* 0x000fc00000000000 */
[----:B------:R-:W-:-:S00]  /*0190*/  NOP ;  /* 0x0000000000007918 */ /* 0x000fc00000000000 */
[----:B------:R-:W-:-:S00]  /*01a0*/  NOP ;  /* 0x0000000000007918 */ /* 0x000fc00000000000 */
[----:B------:R-:W-:-:S00]  /*01b0*/  NOP ;  /* 0x0000000000007918 */ /* 0x000fc00000000000 */
[----:B------:R-:W-:-:S00]  /*01c0*/  NOP ;  /* 0x0000000000007918 */ /* 0x000fc00000000000 */
[----:B------:R-:W-:-:S00]  /*01d0*/  NOP ;  /* 0x0000000000007918 */ /* 0x000fc00000000000 */
[----:B------:R-:W-:-:S00]  /*01e0*/  NOP ;  /* 0x0000000000007918 */ /* 0x000fc00000000000 */
[----:B------:R-:W-:-:S00]  /*01f0*/  NOP ;  /* 0x0000000000007918 */ /* 0x000fc00000000000 */
.L_x_1:


//--------------------- .nv.shared.reserved.0     --------------------------
	.section	.nv.shared.reserved.0,"aw",@nobits
	.weak		__nv_reservedSMEM_offset_0_alias
	.size		__nv_reservedSMEM_offset_0_alias, 0, 64
	.other		__nv_reservedSMEM_offset_0_alias,@"STO_CUDA_RESERVED_SHARED STV_DEFAULT"
__nv_reservedSMEM_offset_0_alias:
	.zero		0
	.zero		64


//--------------------- .nv.constant0._Z22sum_csv_data_with_cudaPdS_S_S_i --------------------------
	.section	.nv.constant0._Z22sum_csv_data_with_cudaPdS_S_S_i,"a",@progbits
	.sectionflags	@""
	.align	4
.nv.constant0._Z22sum_csv_data_with_cudaPdS_S_S_i:
	.zero		932


//--------------------- SYMBOLS --------------------------

	.type		.nv.reservedSmem.offset0,@object
	.size		.nv.reservedSmem.offset0,0x4
